//
// Generated by NVIDIA NVVM Compiler
//
// Compiler Build ID: CL-36424714
// Cuda compilation tools, release 13.0, V13.0.88
// Based on NVVM 20.0.0
//

.version 9.0
.target sm_100
.address_size 64

	// .globl	_Z10foo_kernelv
.extern .func  (.param .b32 func_retval0) vprintf
(
	.param .b64 vprintf_param_0,
	.param .b64 vprintf_param_1
)
;
.global .align 1 .b8 $str[7] = {72, 101, 108, 108, 111, 10};

.visible .entry _Z10foo_kernelv()
{
	.reg .b32 	%r<3>;
	.reg .b64 	%rd<3>;

	mov.u64 	%rd1, $str;
	cvta.global.u64 	%rd2, %rd1;
	{ // callseq 0, 0
	.param .b64 param0;
	st.param.b64 	[param0], %rd2;
	.param .b64 param1;
	st.param.b64 	[param1], 0;
	.param .b32 retval0;
	call.uni (retval0), 
	vprintf, 
	(
	param0, 
	param1
	);
	ld.param.b32 	%r1, [retval0];
	} // callseq 0
	ret;

}


// ===== COMPILED SASS (sm_100) =====

	.target	sm_100

	.elftype	@"ET_EXEC"


//--------------------- .note.nv.tkinfo           --------------------------
	.section	.note.nv.tkinfo,"",@"SHT_NOTE"
	.sectionflags	@"SHF_NOTE_NV_TKINFO"
	.tkinfo
        /*0018*/ 	.word	0x00000002
        /*0030*/ 	.string	""
        /*0030*/ 	.string	"ptxas"
        /*0030*/ 	.string	"Cuda compilation tools, release 13.0, V13.0.88"
        /*0030*/ 	.string	"Build cuda_13.0.r13.0/compiler.36424714_0"
        /*0030*/ 	.string	"-arch sm_100 -m 64 "



//--------------------- .note.nv.cuinfo           --------------------------
	.section	.note.nv.cuinfo,"",@"SHT_NOTE"
	.sectionflags	@"SHF_NOTE_NV_CUINFO"
        /*0018*/ 	.short	0x0002
        /*001a*/ 	.short	0x0064
        /*001c*/ 	.short	0x0082
	.zero		2


//--------------------- .nv.info                  --------------------------
	.section	.nv.info,"",@"SHT_CUDA_INFO"
	.align	4


	//----- nvinfo : EIATTR_REGCOUNT
	.align		4
        /*0000*/ 	.byte	0x04, 0x2f
        /*0002*/ 	.short	(.L_2 - .L_1)
	.align		4
.L_1:
        /*0004*/ 	.word	index@(_Z10foo_kernelv)
        /*0008*/ 	.word	0x00000018


	//----- nvinfo : EIATTR_FRAME_SIZE
	.align		4
.L_2:
        /*000c*/ 	.byte	0x04, 0x11
        /*000e*/ 	.short	(.L_4 - .L_3)
	.align		4
.L_3:
        /*0010*/ 	.word	index@(_Z10foo_kernelv)
        /*0014*/ 	.word	0x00000000


	//----- nvinfo : EIATTR_MIN_STACK_SIZE
	.align		4
.L_4:
        /*0018*/ 	.byte	0x04, 0x12
        /*001a*/ 	.short	(.L_6 - .L_5)
	.align		4
.L_5:
        /*001c*/ 	.word	index@(_Z10foo_kernelv)
        /*0020*/ 	.word	0x00000000
.L_6:


//--------------------- .nv.compat                --------------------------
	.section	.nv.compat,"",@"SHT_CUDA_COMPAT_INFO"
	.align	4
        /*0000*/ 	.byte	0x02, 0x09, 0x00, 0x00, 0x02, 0x02, 0x01, 0x00, 0x02, 0x05, 0x05, 0x00, 0x03, 0x07, 0x01, 0x01
        /*0010*/ 	.byte	0x02, 0x03, 0x00, 0x00, 0x02, 0x06, 0x01, 0x00, 0x04, 0x0b, 0x08, 0x00, 0x09, 0x00, 0x00, 0x00
        /*0020*/ 	.byte	0x00, 0x00, 0x00, 0x00


//--------------------- .nv.info._Z10foo_kernelv  --------------------------
	.section	.nv.info._Z10foo_kernelv,"",@"SHT_CUDA_INFO"
	.sectionflags	@""
	.align	4


	//----- nvinfo : EIATTR_CUDA_API_VERSION
	.align		4
        /*0000*/ 	.byte	0x04, 0x37
        /*0002*/ 	.short	(.L_8 - .L_7)
.L_7:
        /*0004*/ 	.word	0x00000082


	//----- nvinfo : EIATTR_SPARSE_MMA_MASK
	.align		4
.L_8:
        /*0008*/ 	.byte	0x03, 0x50
        /*000a*/ 	.short	0x0000


	//----- nvinfo : EIATTR_MAXREG_COUNT
	.align		4
        /*000c*/ 	.byte	0x03, 0x1b
        /*000e*/ 	.short	0x00ff


	//----- nvinfo : EIATTR_EXTERNS
	.align		4
        /*0010*/ 	.byte	0x04, 0x0f
        /*0012*/ 	.short	(.L_10 - .L_9)


	//   ....[0]....
	.align		4
.L_9:
        /*0014*/ 	.word	index@(vprintf)


	//----- nvinfo : EIATTR_MERCURY_ISA_VERSION
	.align		4
.L_10:
        /*0018*/ 	.byte	0x03, 0x5f
        /*001a*/ 	.short	0x0101


	//----- nvinfo : EIATTR_VRC_CTA_INIT_COUNT
	.align		4
        /*001c*/ 	.byte	0x02, 0x4a
	.zero		1
	.zero		1


	//----- nvinfo : EIATTR_SYSCALL_OFFSETS
	.align		4
        /*0020*/ 	.byte	0x04, 0x46
        /*0022*/ 	.short	(.L_12 - .L_11)


	//   ....[0]....
.L_11:
        /*0024*/ 	.word	0x00000080


	//----- nvinfo : EIATTR_EXIT_INSTR_OFFSETS
	.align		4
.L_12:
        /*0028*/ 	.byte	0x04, 0x1c
        /*002a*/ 	.short	(.L_14 - .L_13)


	//   ....[0]....
.L_13:
        /*002c*/ 	.word	0x00000090


	//----- nvinfo : EIATTR_SW_WAR
	.align		4
.L_14:
        /*0030*/ 	.byte	0x04, 0x36
        /*0032*/ 	.short	(.L_16 - .L_15)
.L_15:
        /*0034*/ 	.word	0x00000008
.L_16:


//--------------------- .nv.callgraph             --------------------------
	.section	.nv.callgraph,"",@"SHT_CUDA_CALLGRAPH"
	.align	4
	.sectionentsize	8
	.align		4
        /*0000*/ 	.word	0x00000000
	.align		4
        /*0004*/ 	.word	0xffffffff
	.align		4
        /*0008*/ 	.word	index@(_Z10foo_kernelv)
	.align		4
        /*000c*/ 	.word	index@(vprintf)
	.align		4
        /*0010*/ 	.word	0x00000000
	.align		4
        /*0014*/ 	.word	0xfffffffe
	.align		4
        /*0018*/ 	.word	0x00000000
	.align		4
        /*001c*/ 	.word	0xfffffffd
	.align		4
        /*0020*/ 	.word	0x00000000
	.align		4
        /*0024*/ 	.word	0xfffffffc


//--------------------- .nv.constant4             --------------------------
	.section	.nv.constant4,"a",@progbits
	.align	8
	.align		8
.nv.constant4:
        /*0000*/ 	.dword	vprintf
	.align		8
        /*0008*/ 	.dword	$str


//--------------------- .text._Z10foo_kernelv     --------------------------
	.section	.text._Z10foo_kernelv,"ax",@progbits
	.align	128
        .global         _Z10foo_kernelv
        .type           _Z10foo_kernelv,@function
        .size           _Z10foo_kernelv,(.L_x_2 - _Z10foo_kernelv)
        .other          _Z10foo_kernelv,@"STO_CUDA_ENTRY STV_DEFAULT"
_Z10foo_kernelv:
.text._Z10foo_kernelv:
[----:B------:R-:W0:Y:S01]  /*0000*/  LDC R1, c[0x0][0x37c] ;  /* 0x0000df00ff017b82 */ /* 0x000e220000000800 */
[----:B------:R-:W-:Y:S01]  /*0010*/  MOV R0, 0x0 ;  /* 0x0000000000007802 */ /* 0x000fe20000000f00 */
[----:B------:R-:W1:Y:S01]  /*0020*/  LDCU.64 UR4, c[0x4][0x8] ;  /* 0x01000100ff0477ac */ /* 0x000e620008000a00 */
[----:B------:R-:W-:-:S05]  /*0030*/  CS2R R6, SRZ ;  /* 0x0000000000067805 */ /* 0x000fca000001ff00 */
[----:B------:R2:W3:Y:S01]  /*0040*/  LDC.64 R2, c[0x4][R0] ;  /* 0x0100000000027b82 */ /* 0x0004e20000000a00 */
[----:B-1----:R-:W-:Y:S02]  /*0050*/  IMAD.U32 R4, RZ, RZ, UR4 ;  /* 0x00000004ff047e24 */ /* 0x002fe4000f8e00ff */
[----:B--2---:R-:W-:-:S07]  /*0060*/  IMAD.U32 R5, RZ, RZ, UR5 ;  /* 0x00000005ff057e24 */ /* 0x004fce000f8e00ff */
[----:B------:R-:W-:-:S07]  /*0070*/  LEPC R20, `(.L_x_0) ;  /* 0x000000001014794e */ /* 0x000fce0000000000 */
[----:B0--3--:R-:W-:Y:S05]  /*0080*/  CALL.ABS.NOINC R2 ;  /* 0x0000000002007343 */ /* 0x009fea0003c00000 */
.L_x_0:
[----:B------:R-:W-:Y:S05]  /*0090*/  EXIT ;  /* 0x000000000000794d */ /* 0x000fea0003800000 */
.L_x_1:
[----:B------:R-:W-:-:S00]  /*00a0*/  BRA `(.L_x_1) ;  /* 0xfffffffc00fc7947 */ /* 0x000fc0000383ffff */
[----:B------:R-:W-:-:S00]  /*00b0*/  NOP ;  /* 0x0000000000007918 */ /* 0x000fc00000000000 */
        /* <DEDUP_REMOVED lines=12> */
.L_x_2:


//--------------------- .nv.global.init           --------------------------
	.section	.nv.global.init,"aw",@progbits
.nv.global.init:
	.type		$str,@object
	.size		$str,(.L_0 - $str)
$str:
        /*0000*/ 	.byte	0x48, 0x65, 0x6c, 0x6c, 0x6f, 0x0a, 0x00
.L_0:


//--------------------- .nv.shared.reserved.0     --------------------------
	.section	.nv.shared.reserved.0,"aw",@nobits
	.weak		__nv_reservedSMEM_offset_0_alias
	.size		__nv_reservedSMEM_offset_0_alias, 0, 64
	.other		__nv_reservedSMEM_offset_0_alias,@"STO_CUDA_RESERVED_SHARED STV_DEFAULT"
__nv_reservedSMEM_offset_0_alias:
	.zero		0
	.zero		64


//--------------------- .nv.constant0._Z10foo_kernelv --------------------------
	.section	.nv.constant0._Z10foo_kernelv,"a",@progbits
	.sectionflags	@""
	.align	4
.nv.constant0._Z10foo_kernelv:
	.zero		896


//--------------------- SYMBOLS --------------------------

	.type		.nv.reservedSmem.offset0,@object
	.size		.nv.reservedSmem.offset0,0x4
	.type		vprintf,@function
